//
// Generated by NVIDIA NVVM Compiler
//
// Compiler Build ID: CL-36424714
// Cuda compilation tools, release 13.0, V13.0.88
// Based on NVVM 20.0.0
//

.version 9.0
.target sm_100
.address_size 64

	// .globl	_Z17unrolling2_kernelPiS_i

.visible .entry _Z17unrolling2_kernelPiS_i(
	.param .u64 .ptr .align 1 _Z17unrolling2_kernelPiS_i_param_0,
	.param .u64 .ptr .align 1 _Z17unrolling2_kernelPiS_i_param_1,
	.param .u32 _Z17unrolling2_kernelPiS_i_param_2
)
{
	.reg .pred 	%p<6>;
	.reg .b32 	%r<20>;
	.reg .b64 	%rd<17>;

	ld.param.u64 	%rd5, [_Z17unrolling2_kernelPiS_i_param_0];
	ld.param.u64 	%rd4, [_Z17unrolling2_kernelPiS_i_param_1];
	ld.param.u32 	%r7, [_Z17unrolling2_kernelPiS_i_param_2];
	cvta.to.global.u64 	%rd1, %rd5;
	mov.u32 	%r1, %tid.x;
	mov.u32 	%r2, %ctaid.x;
	mov.u32 	%r19, %ntid.x;
	mul.lo.s32 	%r8, %r19, %r2;
	shl.b32 	%r9, %r8, 1;
	add.s32 	%r10, %r9, %r1;
	mul.wide.s32 	%rd6, %r9, 4;
	add.s64 	%rd2, %rd1, %rd6;
	add.s32 	%r4, %r10, %r19;
	setp.ge.u32 	%p1, %r4, %r7;
	@%p1 bra 	$L__BB0_2;
	mul.wide.u32 	%rd7, %r4, 4;
	add.s64 	%rd8, %rd1, %rd7;
	ld.global.u32 	%r11, [%rd8];
	shl.b32 	%r12, %r1, 2;
	cvt.u64.u32 	%rd9, %r12;
	add.s64 	%rd10, %rd2, %rd9;
	ld.global.u32 	%r13, [%rd10];
	add.s32 	%r14, %r13, %r11;
	st.global.u32 	[%rd10], %r14;
$L__BB0_2:
	bar.sync 	0;
	setp.lt.u32 	%p2, %r19, 2;
	@%p2 bra 	$L__BB0_7;
	mul.wide.u32 	%rd11, %r1, 4;
	add.s64 	%rd3, %rd2, %rd11;
$L__BB0_4:
	shr.u32 	%r6, %r19, 1;
	setp.ge.u32 	%p3, %r1, %r6;
	@%p3 bra 	$L__BB0_6;
	mul.wide.u32 	%rd12, %r6, 4;
	add.s64 	%rd13, %rd3, %rd12;
	ld.global.u32 	%r15, [%rd13];
	ld.global.u32 	%r16, [%rd3];
	add.s32 	%r17, %r16, %r15;
	st.global.u32 	[%rd3], %r17;
$L__BB0_6:
	bar.sync 	0;
	setp.gt.u32 	%p4, %r19, 3;
	mov.u32 	%r19, %r6;
	@%p4 bra 	$L__BB0_4;
$L__BB0_7:
	setp.ne.s32 	%p5, %r1, 0;
	@%p5 bra 	$L__BB0_9;
	ld.global.u32 	%r18, [%rd2];
	cvta.to.global.u64 	%rd14, %rd4;
	mul.wide.u32 	%rd15, %r2, 4;
	add.s64 	%rd16, %rd14, %rd15;
	st.global.u32 	[%rd16], %r18;
$L__BB0_9:
	ret;

}
	// .globl	_Z16transpose_kernelPiS_ii
.visible .entry _Z16transpose_kernelPiS_ii(
	.param .u64 .ptr .align 1 _Z16transpose_kernelPiS_ii_param_0,
	.param .u64 .ptr .align 1 _Z16transpose_kernelPiS_ii_param_1,
	.param .u32 _Z16transpose_kernelPiS_ii_param_2,
	.param .u32 _Z16transpose_kernelPiS_ii_param_3
)
{
	.reg .pred 	%p<4>;
	.reg .b32 	%r<16>;
	.reg .b64 	%rd<9>;

	ld.param.u64 	%rd1, [_Z16transpose_kernelPiS_ii_param_0];
	ld.param.u64 	%rd2, [_Z16transpose_kernelPiS_ii_param_1];
	ld.param.u32 	%r3, [_Z16transpose_kernelPiS_ii_param_2];
	ld.param.u32 	%r5, [_Z16transpose_kernelPiS_ii_param_3];
	mov.u32 	%r6, %ctaid.x;
	mov.u32 	%r7, %ntid.x;
	mov.u32 	%r8, %tid.x;
	mad.lo.s32 	%r1, %r6, %r7, %r8;
	mov.u32 	%r9, %ctaid.y;
	mov.u32 	%r10, %ntid.y;
	mov.u32 	%r11, %tid.y;
	mad.lo.s32 	%r12, %r9, %r10, %r11;
	setp.ge.s32 	%p1, %r1, %r3;
	setp.ge.s32 	%p2, %r12, %r5;
	or.pred  	%p3, %p1, %p2;
	@%p3 bra 	$L__BB1_2;
	cvta.to.global.u64 	%rd3, %rd1;
	cvta.to.global.u64 	%rd4, %rd2;
	mad.lo.s32 	%r13, %r3, %r12, %r1;
	mad.lo.s32 	%r14, %r5, %r1, %r12;
	mul.wide.s32 	%rd5, %r13, 4;
	add.s64 	%rd6, %rd3, %rd5;
	ld.global.u32 	%r15, [%rd6];
	mul.wide.s32 	%rd7, %r14, 4;
	add.s64 	%rd8, %rd4, %rd7;
	st.global.u32 	[%rd8], %r15;
$L__BB1_2:
	ret;

}


// ===== COMPILED SASS (sm_100) =====

	.target	sm_100

	.elftype	@"ET_EXEC"


//--------------------- .note.nv.tkinfo           --------------------------
	.section	.note.nv.tkinfo,"",@"SHT_NOTE"
	.sectionflags	@"SHF_NOTE_NV_TKINFO"
	.tkinfo
        /*0018*/ 	.word	0x00000002
        /*0030*/ 	.string	""
        /*0030*/ 	.string	"ptxas"
        /*0030*/ 	.string	"Cuda compilation tools, release 13.0, V13.0.88"
        /*0030*/ 	.string	"Build cuda_13.0.r13.0/compiler.36424714_0"
        /*0030*/ 	.string	"-arch sm_100 -m 64 "



//--------------------- .note.nv.cuinfo           --------------------------
	.section	.note.nv.cuinfo,"",@"SHT_NOTE"
	.sectionflags	@"SHF_NOTE_NV_CUINFO"
        /*0018*/ 	.short	0x0002
        /*001a*/ 	.short	0x0064
        /*001c*/ 	.short	0x0082
	.zero		2


//--------------------- .nv.info                  --------------------------
	.section	.nv.info,"",@"SHT_CUDA_INFO"
	.align	4


	//----- nvinfo : EIATTR_REGCOUNT
	.align		4
        /*0000*/ 	.byte	0x04, 0x2f
        /*0002*/ 	.short	(.L_1 - .L_0)
	.align		4
.L_0:
        /*0004*/ 	.word	index@(_Z17unrolling2_kernelPiS_i)
        /*0008*/ 	.word	0x00000010


	//----- nvinfo : EIATTR_FRAME_SIZE
	.align		4
.L_1:
        /*000c*/ 	.byte	0x04, 0x11
        /*000e*/ 	.short	(.L_3 - .L_2)
	.align		4
.L_2:
        /*0010*/ 	.word	index@(_Z17unrolling2_kernelPiS_i)
        /*0014*/ 	.word	0x00000000


	//----- nvinfo : EIATTR_REGCOUNT
	.align		4
.L_3:
        /*0018*/ 	.byte	0x04, 0x2f
        /*001a*/ 	.short	(.L_5 - .L_4)
	.align		4
.L_4:
        /*001c*/ 	.word	index@(_Z16transpose_kernelPiS_ii)
        /*0020*/ 	.word	0x0000000a


	//----- nvinfo : EIATTR_FRAME_SIZE
	.align		4
.L_5:
        /*0024*/ 	.byte	0x04, 0x11
        /*0026*/ 	.short	(.L_7 - .L_6)
	.align		4
.L_6:
        /*0028*/ 	.word	index@(_Z16transpose_kernelPiS_ii)
        /*002c*/ 	.word	0x00000000


	//----- nvinfo : EIATTR_MIN_STACK_SIZE
	.align		4
.L_7:
        /*0030*/ 	.byte	0x04, 0x12
        /*0032*/ 	.short	(.L_9 - .L_8)
	.align		4
.L_8:
        /*0034*/ 	.word	index@(_Z16transpose_kernelPiS_ii)
        /*0038*/ 	.word	0x00000000


	//----- nvinfo : EIATTR_MIN_STACK_SIZE
	.align		4
.L_9:
        /*003c*/ 	.byte	0x04, 0x12
        /*003e*/ 	.short	(.L_11 - .L_10)
	.align		4
.L_10:
        /*0040*/ 	.word	index@(_Z17unrolling2_kernelPiS_i)
        /*0044*/ 	.word	0x00000000
.L_11:


//--------------------- .nv.compat                --------------------------
	.section	.nv.compat,"",@"SHT_CUDA_COMPAT_INFO"
	.align	4
        /*0000*/ 	.byte	0x02, 0x09, 0x00, 0x00, 0x02, 0x02, 0x01, 0x00, 0x02, 0x05, 0x05, 0x00, 0x03, 0x07, 0x01, 0x01
        /*0010*/ 	.byte	0x02, 0x03, 0x00, 0x00, 0x02, 0x06, 0x01, 0x00, 0x04, 0x0b, 0x08, 0x00, 0x09, 0x00, 0x00, 0x00
        /*0020*/ 	.byte	0x00, 0x00, 0x00, 0x00


//--------------------- .nv.info._Z16transpose_kernelPiS_ii --------------------------
	.section	.nv.info._Z16transpose_kernelPiS_ii,"",@"SHT_CUDA_INFO"
	.sectionflags	@""
	.align	4


	//----- nvinfo : EIATTR_CUDA_API_VERSION
	.align		4
        /*0000*/ 	.byte	0x04, 0x37
        /*0002*/ 	.short	(.L_13 - .L_12)
.L_12:
        /*0004*/ 	.word	0x00000082


	//----- nvinfo : EIATTR_KPARAM_INFO
	.align		4
.L_13:
        /*0008*/ 	.byte	0x04, 0x17
        /*000a*/ 	.short	(.L_15 - .L_14)
.L_14:
        /*000c*/ 	.word	0x00000000
        /*0010*/ 	.short	0x0003
        /*0012*/ 	.short	0x0014
        /*0014*/ 	.byte	0x00, 0xf0, 0x11, 0x00


	//----- nvinfo : EIATTR_KPARAM_INFO
	.align		4
.L_15:
        /*0018*/ 	.byte	0x04, 0x17
        /*001a*/ 	.short	(.L_17 - .L_16)
.L_16:
        /*001c*/ 	.word	0x00000000
        /*0020*/ 	.short	0x0002
        /*0022*/ 	.short	0x0010
        /*0024*/ 	.byte	0x00, 0xf0, 0x11, 0x00


	//----- nvinfo : EIATTR_KPARAM_INFO
	.align		4
.L_17:
        /*0028*/ 	.byte	0x04, 0x17
        /*002a*/ 	.short	(.L_19 - .L_18)
.L_18:
        /*002c*/ 	.word	0x00000000
        /*0030*/ 	.short	0x0001
        /*0032*/ 	.short	0x0008
        /*0034*/ 	.byte	0x00, 0xf5, 0x21, 0x00


	//----- nvinfo : EIATTR_KPARAM_INFO
	.align		4
.L_19:
        /*0038*/ 	.byte	0x04, 0x17
        /*003a*/ 	.short	(.L_21 - .L_20)
.L_20:
        /*003c*/ 	.word	0x00000000
        /*0040*/ 	.short	0x0000
        /*0042*/ 	.short	0x0000
        /*0044*/ 	.byte	0x00, 0xf5, 0x21, 0x00


	//----- nvinfo : EIATTR_SPARSE_MMA_MASK
	.align		4
.L_21:
        /*0048*/ 	.byte	0x03, 0x50
        /*004a*/ 	.short	0x0000


	//----- nvinfo : EIATTR_MAXREG_COUNT
	.align		4
        /*004c*/ 	.byte	0x03, 0x1b
        /*004e*/ 	.short	0x00ff


	//----- nvinfo : EIATTR_MERCURY_ISA_VERSION
	.align		4
        /*0050*/ 	.byte	0x03, 0x5f
        /*0052*/ 	.short	0x0101


	//----- nvinfo : EIATTR_VRC_CTA_INIT_COUNT
	.align		4
        /*0054*/ 	.byte	0x02, 0x4a
	.zero		1
	.zero		1


	//----- nvinfo : EIATTR_EXIT_INSTR_OFFSETS
	.align		4
        /*0058*/ 	.byte	0x04, 0x1c
        /*005a*/ 	.short	(.L_23 - .L_22)


	//   ....[0]....
.L_22:
        /*005c*/ 	.word	0x000000c0


	//   ....[1]....
        /*0060*/ 	.word	0x00000160


	//----- nvinfo : EIATTR_CBANK_PARAM_SIZE
	.align		4
.L_23:
        /*0064*/ 	.byte	0x03, 0x19
        /*0066*/ 	.short	0x0018


	//----- nvinfo : EIATTR_PARAM_CBANK
	.align		4
        /*0068*/ 	.byte	0x04, 0x0a
        /*006a*/ 	.short	(.L_25 - .L_24)
	.align		4
.L_24:
        /*006c*/ 	.word	index@(.nv.constant0._Z16transpose_kernelPiS_ii)
        /*0070*/ 	.short	0x0380
        /*0072*/ 	.short	0x0018


	//----- nvinfo : EIATTR_SW_WAR
	.align		4
.L_25:
        /*0074*/ 	.byte	0x04, 0x36
        /*0076*/ 	.short	(.L_27 - .L_26)
.L_26:
        /*0078*/ 	.word	0x00000008
.L_27:


//--------------------- .nv.info._Z17unrolling2_kernelPiS_i --------------------------
	.section	.nv.info._Z17unrolling2_kernelPiS_i,"",@"SHT_CUDA_INFO"
	.sectionflags	@""
	.align	4


	//----- nvinfo : EIATTR_CUDA_API_VERSION
	.align		4
        /*0000*/ 	.byte	0x04, 0x37
        /*0002*/ 	.short	(.L_29 - .L_28)
.L_28:
        /*0004*/ 	.word	0x00000082


	//----- nvinfo : EIATTR_KPARAM_INFO
	.align		4
.L_29:
        /*0008*/ 	.byte	0x04, 0x17
        /*000a*/ 	.short	(.L_31 - .L_30)
.L_30:
        /*000c*/ 	.word	0x00000000
        /*0010*/ 	.short	0x0002
        /*0012*/ 	.short	0x0010
        /*0014*/ 	.byte	0x00, 0xf0, 0x11, 0x00


	//----- nvinfo : EIATTR_KPARAM_INFO
	.align		4
.L_31:
        /*0018*/ 	.byte	0x04, 0x17
        /*001a*/ 	.short	(.L_33 - .L_32)
.L_32:
        /*001c*/ 	.word	0x00000000
        /*0020*/ 	.short	0x0001
        /*0022*/ 	.short	0x0008
        /*0024*/ 	.byte	0x00, 0xf5, 0x21, 0x00


	//----- nvinfo : EIATTR_KPARAM_INFO
	.align		4
.L_33:
        /*0028*/ 	.byte	0x04, 0x17
        /*002a*/ 	.short	(.L_35 - .L_34)
.L_34:
        /*002c*/ 	.word	0x00000000
        /*0030*/ 	.short	0x0000
        /*0032*/ 	.short	0x0000
        /*0034*/ 	.byte	0x00, 0xf5, 0x21, 0x00


	//----- nvinfo : EIATTR_SPARSE_MMA_MASK
	.align		4
.L_35:
        /*0038*/ 	.byte	0x03, 0x50
        /*003a*/ 	.short	0x0000


	//----- nvinfo : EIATTR_MAXREG_COUNT
	.align		4
        /*003c*/ 	.byte	0x03, 0x1b
        /*003e*/ 	.short	0x00ff


	//----- nvinfo : EIATTR_NUM_BARRIERS
	.align		4
        /*0040*/ 	.byte	0x02, 0x4c
        /*0042*/ 	.byte	0x01
	.zero		1


	//----- nvinfo : EIATTR_MERCURY_ISA_VERSION
	.align		4
        /*0044*/ 	.byte	0x03, 0x5f
        /*0046*/ 	.short	0x0101


	//----- nvinfo : EIATTR_VRC_CTA_INIT_COUNT
	.align		4
        /*0048*/ 	.byte	0x02, 0x4a
	.zero		1
	.zero		1


	//----- nvinfo : EIATTR_EXIT_INSTR_OFFSETS
	.align		4
        /*004c*/ 	.byte	0x04, 0x1c
        /*004e*/ 	.short	(.L_37 - .L_36)


	//   ....[0]....
.L_36:
        /*0050*/ 	.word	0x000002a0


	//   ....[1]....
        /*0054*/ 	.word	0x000002f0


	//----- nvinfo : EIATTR_CRS_STACK_SIZE
	.align		4
.L_37:
        /*0058*/ 	.byte	0x04, 0x1e
        /*005a*/ 	.short	(.L_39 - .L_38)
.L_38:
        /*005c*/ 	.word	0x00000000


	//----- nvinfo : EIATTR_CBANK_PARAM_SIZE
	.align		4
.L_39:
        /*0060*/ 	.byte	0x03, 0x19
        /*0062*/ 	.short	0x0014


	//----- nvinfo : EIATTR_PARAM_CBANK
	.align		4
        /*0064*/ 	.byte	0x04, 0x0a
        /*0066*/ 	.short	(.L_41 - .L_40)
	.align		4
.L_40:
        /*0068*/ 	.word	index@(.nv.constant0._Z17unrolling2_kernelPiS_i)
        /*006c*/ 	.short	0x0380
        /*006e*/ 	.short	0x0014


	//----- nvinfo : EIATTR_SW_WAR
	.align		4
.L_41:
        /*0070*/ 	.byte	0x04, 0x36
        /*0072*/ 	.short	(.L_43 - .L_42)
.L_42:
        /*0074*/ 	.word	0x00000008
.L_43:


//--------------------- .nv.callgraph             --------------------------
	.section	.nv.callgraph,"",@"SHT_CUDA_CALLGRAPH"
	.align	4
	.sectionentsize	8
	.align		4
        /*0000*/ 	.word	0x00000000
	.align		4
        /*0004*/ 	.word	0xffffffff
	.align		4
        /*0008*/ 	.word	0x00000000
	.align		4
        /*000c*/ 	.word	0xfffffffe
	.align		4
        /*0010*/ 	.word	0x00000000
	.align		4
        /*0014*/ 	.word	0xfffffffd
	.align		4
        /*0018*/ 	.word	0x00000000
	.align		4
        /*001c*/ 	.word	0xfffffffc


//--------------------- .text._Z16transpose_kernelPiS_ii --------------------------
	.section	.text._Z16transpose_kernelPiS_ii,"ax",@progbits
	.align	128
        .global         _Z16transpose_kernelPiS_ii
        .type           _Z16transpose_kernelPiS_ii,@function
        .size           _Z16transpose_kernelPiS_ii,(.L_x_8 - _Z16transpose_kernelPiS_ii)
        .other          _Z16transpose_kernelPiS_ii,@"STO_CUDA_ENTRY STV_DEFAULT"
_Z16transpose_kernelPiS_ii:
.text._Z16transpose_kernelPiS_ii:
[----:B------:R-:W-:Y:S01]  /*0000*/  LDC R1, c[0x0][0x37c] ;  /* 0x0000df00ff017b82 */ /* 0x000fe20000000800 */
[----:B------:R-:W0:Y:S07]  /*0010*/  S2R R2, SR_TID.Y ;  /* 0x0000000000027919 */ /* 0x000e2e0000002200 */
[----:B------:R-:W1:Y:S01]  /*0020*/  LDC R0, c[0x0][0x360] ;  /* 0x0000d800ff007b82 */ /* 0x000e620000000800 */
[----:B------:R-:W2:Y:S01]  /*0030*/  LDCU.64 UR6, c[0x0][0x390] ;  /* 0x00007200ff0677ac */ /* 0x000ea20008000a00 */
[----:B------:R-:W1:Y:S06]  /*0040*/  S2R R3, SR_TID.X ;  /* 0x0000000000037919 */ /* 0x000e6c0000002100 */
[----:B------:R-:W0:Y:S08]  /*0050*/  S2UR UR5, SR_CTAID.Y ;  /* 0x00000000000579c3 */ /* 0x000e300000002600 */
[----:B------:R-:W0:Y:S08]  /*0060*/  LDC R7, c[0x0][0x364] ;  /* 0x0000d900ff077b82 */ /* 0x000e300000000800 */
[----:B------:R-:W1:Y:S01]  /*0070*/  S2UR UR4, SR_CTAID.X ;  /* 0x00000000000479c3 */ /* 0x000e620000002500 */
[----:B0-----:R-:W-:-:S05]  /*0080*/  IMAD R7, R7, UR5, R2 ;  /* 0x0000000507077c24 */ /* 0x001fca000f8e0202 */
[----:B--2---:R-:W-:Y:S01]  /*0090*/  ISETP.GE.AND P0, PT, R7, UR7, PT ;  /* 0x0000000707007c0c */ /* 0x004fe2000bf06270 */
[----:B-1----:R-:W-:-:S05]  /*00a0*/  IMAD R0, R0, UR4, R3 ;  /* 0x0000000400007c24 */ /* 0x002fca000f8e0203 */
[----:B------:R-:W-:-:S13]  /*00b0*/  ISETP.GE.OR P0, PT, R0, UR6, P0 ;  /* 0x0000000600007c0c */ /* 0x000fda0008706670 */
[----:B------:R-:W-:Y:S05]  /*00c0*/  @P0 EXIT ;  /* 0x000000000000094d */ /* 0x000fea0003800000 */
[----:B------:R-:W0:Y:S01]  /*00d0*/  LDC.64 R2, c[0x0][0x380] ;  /* 0x0000e000ff027b82 */ /* 0x000e220000000a00 */
[----:B------:R-:W1:Y:S01]  /*00e0*/  LDCU.64 UR4, c[0x0][0x358] ;  /* 0x00006b00ff0477ac */ /* 0x000e620008000a00 */
[----:B------:R-:W-:-:S04]  /*00f0*/  IMAD R5, R7, UR6, R0 ;  /* 0x0000000607057c24 */ /* 0x000fc8000f8e0200 */
[----:B0-----:R-:W-:Y:S02]  /*0100*/  IMAD.WIDE R2, R5, 0x4, R2 ;  /* 0x0000000405027825 */ /* 0x001fe400078e0202 */
[----:B------:R-:W0:Y:S04]  /*0110*/  LDC.64 R4, c[0x0][0x388] ;  /* 0x0000e200ff047b82 */ /* 0x000e280000000a00 */
[----:B-1----:R-:W2:Y:S01]  /*0120*/  LDG.E R3, desc[UR4][R2.64] ;  /* 0x0000000402037981 */ /* 0x002ea2000c1e1900 */
[----:B------:R-:W-:-:S04]  /*0130*/  IMAD R7, R0, UR7, R7 ;  /* 0x0000000700077c24 */ /* 0x000fc8000f8e0207 */
[----:B0-----:R-:W-:-:S05]  /*0140*/  IMAD.WIDE R4, R7, 0x4, R4 ;  /* 0x0000000407047825 */ /* 0x001fca00078e0204 */
[----:B--2---:R-:W-:Y:S01]  /*0150*/  STG.E desc[UR4][R4.64], R3 ;  /* 0x0000000304007986 */ /* 0x004fe2000c101904 */
[----:B------:R-:W-:Y:S05]  /*0160*/  EXIT ;  /* 0x000000000000794d */ /* 0x000fea0003800000 */
.L_x_0:
[----:B------:R-:W-:-:S00]  /*0170*/  BRA `(.L_x_0) ;  /* 0xfffffffc00fc7947 */ /* 0x000fc0000383ffff */
[----:B------:R-:W-:-:S00]  /*0180*/  NOP ;  /* 0x0000000000007918 */ /* 0x000fc00000000000 */
[----:B------:R-:W-:-:S00]  /*0190*/  NOP ;  /* 0x0000000000007918 */ /* 0x000fc00000000000 */
[----:B------:R-:W-:-:S00]  /*01a0*/  NOP ;  /* 0x0000000000007918 */ /* 0x000fc00000000000 */
[----:B------:R-:W-:-:S00]  /*01b0*/  NOP ;  /* 0x0000000000007918 */ /* 0x000fc00000000000 */
[----:B------:R-:W-:-:S00]  /*01c0*/  NOP ;  /* 0x0000000000007918 */ /* 0x000fc00000000000 */
[----:B------:R-:W-:-:S00]  /*01d0*/  NOP ;  /* 0x0000000000007918 */ /* 0x000fc00000000000 */
[----:B------:R-:W-:-:S00]  /*01e0*/  NOP ;  /* 0x0000000000007918 */ /* 0x000fc00000000000 */
[----:B------:R-:W-:-:S00]  /*01f0*/  NOP ;  /* 0x0000000000007918 */ /* 0x000fc00000000000 */
.L_x_8:


//--------------------- .text._Z17unrolling2_kernelPiS_i --------------------------
	.section	.text._Z17unrolling2_kernelPiS_i,"ax",@progbits
	.align	128
        .global         _Z17unrolling2_kernelPiS_i
        .type           _Z17unrolling2_kernelPiS_i,@function
        .size           _Z17unrolling2_kernelPiS_i,(.L_x_9 - _Z17unrolling2_kernelPiS_i)
        .other          _Z17unrolling2_kernelPiS_i,@"STO_CUDA_ENTRY STV_DEFAULT"
_Z17unrolling2_kernelPiS_i:
.text._Z17unrolling2_kernelPiS_i:
[----:B------:R-:W-:Y:S01]  /*0000*/  LDC R1, c[0x0][0x37c] ;  /* 0x0000df00ff017b82 */ /* 0x000fe20000000800 */
[----:B------:R-:W0:Y:S01]  /*0010*/  S2R R13, SR_CTAID.X ;  /* 0x00000000000d7919 */ /* 0x000e220000002500 */
[----:B------:R-:W0:Y:S06]  /*0020*/  LDCU UR6, c[0x0][0x360] ;  /* 0x00006c00ff0677ac */ /* 0x000e2c0008000800 */
[----:B------:R-:W1:Y:S01]  /*0030*/  LDC.64 R4, c[0x0][0x380] ;  /* 0x0000e000ff047b82 */ /* 0x000e620000000a00 */
[----:B------:R-:W-:Y:S01]  /*0040*/  BSSY.RECONVERGENT B0, `(.L_x_1) ;  /* 0x0000012000007945 */ /* 0x000fe20003800200 */
[----:B------:R-:W2:Y:S01]  /*0050*/  S2R R11, SR_TID.X ;  /* 0x00000000000b7919 */ /* 0x000ea20000002100 */
[----:B------:R-:W3:Y:S01]  /*0060*/  LDCU UR4, c[0x0][0x390] ;  /* 0x00007200ff0477ac */ /* 0x000ee20008000800 */
[----:B0-----:R-:W-:-:S04]  /*0070*/  IMAD R0, R13, UR6, RZ ;  /* 0x000000060d007c24 */ /* 0x001fc8000f8e02ff */
[----:B------:R-:W-:Y:S02]  /*0080*/  IMAD.SHL.U32 R3, R0, 0x2, RZ ;  /* 0x0000000200037824 */ /* 0x000fe400078e00ff */
[----:B------:R-:W-:-:S03]  /*0090*/  IMAD.U32 R0, RZ, RZ, UR6 ;  /* 0x00000006ff007e24 */ /* 0x000fc6000f8e00ff */
[C---:B--2---:R-:W-:Y:S01]  /*00a0*/  IADD3 R7, PT, PT, R3.reuse, UR6, R11 ;  /* 0x0000000603077c10 */ /* 0x044fe2000fffe00b */
[----:B-1----:R-:W-:-:S03]  /*00b0*/  IMAD.WIDE R2, R3, 0x4, R4 ;  /* 0x0000000403027825 */ /* 0x002fc600078e0204 */
[----:B---3--:R-:W-:Y:S01]  /*00c0*/  ISETP.GE.U32.AND P0, PT, R7, UR4, PT ;  /* 0x0000000407007c0c */ /* 0x008fe2000bf06070 */
[----:B------:R-:W0:-:S12]  /*00d0*/  LDCU.64 UR4, c[0x0][0x358] ;  /* 0x00006b00ff0477ac */ /* 0x000e180008000a00 */
[----:B------:R-:W-:Y:S05]  /*00e0*/  @P0 BRA `(.L_x_2) ;  /* 0x00000000001c0947 */ /* 0x000fea0003800000 */
[----:B------:R-:W-:Y:S01]  /*00f0*/  LEA R6, P0, R11, R2, 0x2 ;  /* 0x000000020b067211 */ /* 0x000fe200078010ff */
[----:B------:R-:W-:-:S03]  /*0100*/  IMAD.WIDE.U32 R4, R7, 0x4, R4 ;  /* 0x0000000407047825 */ /* 0x000fc600078e0004 */
[----:B------:R-:W-:-:S03]  /*0110*/  IADD3.X R7, PT, PT, RZ, R3, RZ, P0, !PT ;  /* 0x00000003ff077210 */ /* 0x000fc600007fe4ff */
[----:B0-----:R-:W2:Y:S04]  /*0120*/  LDG.E R4, desc[UR4][R4.64] ;  /* 0x0000000404047981 */ /* 0x001ea8000c1e1900 */
[----:B------:R-:W2:Y:S02]  /*0130*/  LDG.E R9, desc[UR4][R6.64] ;  /* 0x0000000406097981 */ /* 0x000ea4000c1e1900 */
[----:B--2---:R-:W-:-:S05]  /*0140*/  IMAD.IADD R9, R4, 0x1, R9 ;  /* 0x0000000104097824 */ /* 0x004fca00078e0209 */
[----:B------:R1:W-:Y:S02]  /*0150*/  STG.E desc[UR4][R6.64], R9 ;  /* 0x0000000906007986 */ /* 0x0003e4000c101904 */
.L_x_2:
[----:B0-----:R-:W-:Y:S05]  /*0160*/  BSYNC.RECONVERGENT B0 ;  /* 0x0000000000007941 */ /* 0x001fea0003800200 */
.L_x_1:
[----:B------:R-:W-:Y:S01]  /*0170*/  BAR.SYNC.DEFER_BLOCKING 0x0 ;  /* 0x0000000000007b1d */ /* 0x000fe20000010000 */
[----:B------:R-:W-:-:S13]  /*0180*/  ISETP.GE.U32.AND P0, PT, R0, 0x2, PT ;  /* 0x000000020000780c */ /* 0x000fda0003f06070 */
[----:B------:R-:W-:Y:S05]  /*0190*/  @!P0 BRA `(.L_x_3) ;  /* 0x00000000003c8947 */ /* 0x000fea0003800000 */
[----:B------:R-:W-:-:S07]  /*01a0*/  IMAD.WIDE.U32 R4, R11, 0x4, R2 ;  /* 0x000000040b047825 */ /* 0x000fce00078e0002 */
.L_x_6:
[----:B------:R-:W-:Y:S01]  /*01b0*/  SHF.R.U32.HI R8, RZ, 0x1, R0 ;  /* 0x00000001ff087819 */ /* 0x000fe20000011600 */
[----:B------:R-:W-:Y:S03]  /*01c0*/  BSSY.RECONVERGENT B0, `(.L_x_4) ;  /* 0x0000008000007945 */ /* 0x000fe60003800200 */
[----:B------:R-:W-:-:S13]  /*01d0*/  ISETP.GE.U32.AND P0, PT, R11, R8, PT ;  /* 0x000000080b00720c */ /* 0x000fda0003f06070 */
[----:B0-----:R-:W-:Y:S05]  /*01e0*/  @P0 BRA `(.L_x_5) ;  /* 0x0000000000140947 */ /* 0x001fea0003800000 */
[----:B-1----:R-:W-:Y:S01]  /*01f0*/  IMAD.WIDE.U32 R6, R8, 0x4, R4 ;  /* 0x0000000408067825 */ /* 0x002fe200078e0004 */
[----:B------:R-:W2:Y:S05]  /*0200*/  LDG.E R9, desc[UR4][R4.64] ;  /* 0x0000000404097981 */ /* 0x000eaa000c1e1900 */
[----:B------:R-:W2:Y:S02]  /*0210*/  LDG.E R6, desc[UR4][R6.64] ;  /* 0x0000000406067981 */ /* 0x000ea4000c1e1900 */
[----:B--2---:R-:W-:-:S05]  /*0220*/  IADD3 R9, PT, PT, R6, R9, RZ ;  /* 0x0000000906097210 */ /* 0x004fca0007ffe0ff */
[----:B------:R0:W-:Y:S02]  /*0230*/  STG.E desc[UR4][R4.64], R9 ;  /* 0x0000000904007986 */ /* 0x0001e4000c101904 */
.L_x_5:
[----:B------:R-:W-:Y:S05]  /*0240*/  BSYNC.RECONVERGENT B0 ;  /* 0x0000000000007941 */ /* 0x000fea0003800200 */
.L_x_4:
[----:B------:R-:W-:Y:S01]  /*0250*/  BAR.SYNC.DEFER_BLOCKING 0x0 ;  /* 0x0000000000007b1d */ /* 0x000fe20000010000 */
[----:B------:R-:W-:Y:S01]  /*0260*/  ISETP.GT.U32.AND P0, PT, R0, 0x3, PT ;  /* 0x000000030000780c */ /* 0x000fe20003f04070 */
[----:B------:R-:W-:-:S12]  /*0270*/  IMAD.MOV.U32 R0, RZ, RZ, R8 ;  /* 0x000000ffff007224 */ /* 0x000fd800078e0008 */
[----:B------:R-:W-:Y:S05]  /*0280*/  @P0 BRA `(.L_x_6) ;  /* 0xfffffffc00c80947 */ /* 0x000fea000383ffff */
.L_x_3:
[----:B------:R-:W-:-:S13]  /*0290*/  ISETP.NE.AND P0, PT, R11, RZ, PT ;  /* 0x000000ff0b00720c */ /* 0x000fda0003f05270 */
[----:B------:R-:W-:Y:S05]  /*02a0*/  @P0 EXIT ;  /* 0x000000000000094d */ /* 0x000fea0003800000 */
[----:B------:R-:W2:Y:S01]  /*02b0*/  LDG.E R3, desc[UR4][R2.64] ;  /* 0x0000000402037981 */ /* 0x000ea2000c1e1900 */
[----:B0-----:R-:W0:Y:S02]  /*02c0*/  LDC.64 R4, c[0x0][0x388] ;  /* 0x0000e200ff047b82 */ /* 0x001e240000000a00 */
[----:B0-----:R-:W-:-:S05]  /*02d0*/  IMAD.WIDE.U32 R4, R13, 0x4, R4 ;  /* 0x000000040d047825 */ /* 0x001fca00078e0004 */
[----:B--2---:R-:W-:Y:S01]  /*02e0*/  STG.E desc[UR4][R4.64], R3 ;  /* 0x0000000304007986 */ /* 0x004fe2000c101904 */
[----:B------:R-:W-:Y:S05]  /*02f0*/  EXIT ;  /* 0x000000000000794d */ /* 0x000fea0003800000 */
.L_x_7:
        /* <DEDUP_REMOVED lines=16> */
.L_x_9:


//--------------------- .nv.shared.reserved.0     --------------------------
	.section	.nv.shared.reserved.0,"aw",@nobits
	.weak		__nv_reservedSMEM_offset_0_alias
	.size		__nv_reservedSMEM_offset_0_alias, 0, 64
	.other		__nv_reservedSMEM_offset_0_alias,@"STO_CUDA_RESERVED_SHARED STV_DEFAULT"
__nv_reservedSMEM_offset_0_alias:
	.zero		0
	.zero		64


//--------------------- .nv.constant0._Z16transpose_kernelPiS_ii --------------------------
	.section	.nv.constant0._Z16transpose_kernelPiS_ii,"a",@progbits
	.sectionflags	@""
	.align	4
.nv.constant0._Z16transpose_kernelPiS_ii:
	.zero		920


//--------------------- .nv.constant0._Z17unrolling2_kernelPiS_i --------------------------
	.section	.nv.constant0._Z17unrolling2_kernelPiS_i,"a",@progbits
	.sectionflags	@""
	.align	4
.nv.constant0._Z17unrolling2_kernelPiS_i:
	.zero		916


//--------------------- SYMBOLS --------------------------

	.type		.nv.reservedSmem.offset0,@object
	.size		.nv.reservedSmem.offset0,0x4
